//
// Generated by NVIDIA NVVM Compiler
//
// Compiler Build ID: CL-36424714
// Cuda compilation tools, release 13.0, V13.0.88
// Based on NVVM 20.0.0
//

.version 9.0
.target sm_100
.address_size 64

	// .globl	_Z8reduce_0ILj49152EEvPfS0_
// _ZZ8reduce_0ILj49152EEvPfS0_E12warpLevelSum has been demoted

.visible .entry _Z8reduce_0ILj49152EEvPfS0_(
	.param .u64 .ptr .align 1 _Z8reduce_0ILj49152EEvPfS0__param_0,
	.param .u64 .ptr .align 1 _Z8reduce_0ILj49152EEvPfS0__param_1
)
{
	.reg .pred 	%p<16>;
	.reg .b32 	%r<38>;
	.reg .b32 	%f<60>;
	.reg .b64 	%rd<13>;
	// demoted variable
	.shared .align 4 .b8 _ZZ8reduce_0ILj49152EEvPfS0_E12warpLevelSum[128];
	ld.param.u64 	%rd5, [_Z8reduce_0ILj49152EEvPfS0__param_0];
	ld.param.u64 	%rd4, [_Z8reduce_0ILj49152EEvPfS0__param_1];
	cvta.to.global.u64 	%rd6, %rd5;
	mov.u32 	%r1, %ctaid.x;
	mul.lo.s32 	%r7, %r1, 49152;
	mov.u32 	%r2, %tid.x;
	or.b32  	%r8, %r2, %r7;
	mul.wide.u32 	%rd7, %r8, 4;
	add.s64 	%rd8, %rd7, %rd6;
	add.s64 	%rd12, %rd8, 8192;
	mov.f32 	%f58, 0f00000000;
	mov.b32 	%r37, 0;
$L__BB0_1:
	ld.global.f32 	%f8, [%rd12+-8192];
	add.f32 	%f9, %f58, %f8;
	ld.global.f32 	%f10, [%rd12+-7168];
	add.f32 	%f11, %f9, %f10;
	ld.global.f32 	%f12, [%rd12+-6144];
	add.f32 	%f13, %f11, %f12;
	ld.global.f32 	%f14, [%rd12+-5120];
	add.f32 	%f15, %f13, %f14;
	ld.global.f32 	%f16, [%rd12+-4096];
	add.f32 	%f17, %f15, %f16;
	ld.global.f32 	%f18, [%rd12+-3072];
	add.f32 	%f19, %f17, %f18;
	ld.global.f32 	%f20, [%rd12+-2048];
	add.f32 	%f21, %f19, %f20;
	ld.global.f32 	%f22, [%rd12+-1024];
	add.f32 	%f23, %f21, %f22;
	ld.global.f32 	%f24, [%rd12];
	add.f32 	%f25, %f23, %f24;
	ld.global.f32 	%f26, [%rd12+1024];
	add.f32 	%f27, %f25, %f26;
	ld.global.f32 	%f28, [%rd12+2048];
	add.f32 	%f29, %f27, %f28;
	ld.global.f32 	%f30, [%rd12+3072];
	add.f32 	%f31, %f29, %f30;
	ld.global.f32 	%f32, [%rd12+4096];
	add.f32 	%f33, %f31, %f32;
	ld.global.f32 	%f34, [%rd12+5120];
	add.f32 	%f35, %f33, %f34;
	ld.global.f32 	%f36, [%rd12+6144];
	add.f32 	%f37, %f35, %f36;
	ld.global.f32 	%f38, [%rd12+7168];
	add.f32 	%f58, %f37, %f38;
	add.s32 	%r37, %r37, 16;
	add.s64 	%rd12, %rd12, 16384;
	setp.ne.s32 	%p1, %r37, 192;
	@%p1 bra 	$L__BB0_1;
	mov.b32 	%r9, %f58;
	shfl.sync.down.b32	%r10|%p2, %r9, 16, 31, -1;
	mov.b32 	%f39, %r10;
	add.f32 	%f40, %f58, %f39;
	mov.b32 	%r11, %f40;
	shfl.sync.down.b32	%r12|%p3, %r11, 8, 31, -1;
	mov.b32 	%f41, %r12;
	add.f32 	%f42, %f40, %f41;
	mov.b32 	%r13, %f42;
	shfl.sync.down.b32	%r14|%p4, %r13, 4, 31, -1;
	mov.b32 	%f43, %r14;
	add.f32 	%f44, %f42, %f43;
	mov.b32 	%r15, %f44;
	shfl.sync.down.b32	%r16|%p5, %r15, 2, 31, -1;
	mov.b32 	%f45, %r16;
	add.f32 	%f46, %f44, %f45;
	mov.b32 	%r17, %f46;
	shfl.sync.down.b32	%r18|%p6, %r17, 1, 31, -1;
	mov.b32 	%f47, %r18;
	add.f32 	%f3, %f46, %f47;
	and.b32  	%r5, %r2, 31;
	setp.ne.s32 	%p7, %r5, 0;
	@%p7 bra 	$L__BB0_4;
	shr.u32 	%r19, %r2, 3;
	mov.u32 	%r20, _ZZ8reduce_0ILj49152EEvPfS0_E12warpLevelSum;
	add.s32 	%r21, %r20, %r19;
	st.shared.f32 	[%r21], %f3;
$L__BB0_4:
	bar.sync 	0;
	setp.gt.u32 	%p8, %r2, 31;
	@%p8 bra 	$L__BB0_9;
	mov.u32 	%r22, %ntid.x;
	shr.u32 	%r23, %r22, 5;
	setp.ge.u32 	%p9, %r5, %r23;
	mov.f32 	%f59, 0f00000000;
	@%p9 bra 	$L__BB0_7;
	shl.b32 	%r24, %r5, 2;
	mov.u32 	%r25, _ZZ8reduce_0ILj49152EEvPfS0_E12warpLevelSum;
	add.s32 	%r26, %r25, %r24;
	ld.shared.f32 	%f59, [%r26];
$L__BB0_7:
	mov.b32 	%r27, %f59;
	shfl.sync.down.b32	%r28|%p10, %r27, 16, 31, -1;
	mov.b32 	%f49, %r28;
	add.f32 	%f50, %f59, %f49;
	mov.b32 	%r29, %f50;
	shfl.sync.down.b32	%r30|%p11, %r29, 8, 31, -1;
	mov.b32 	%f51, %r30;
	add.f32 	%f52, %f50, %f51;
	mov.b32 	%r31, %f52;
	shfl.sync.down.b32	%r32|%p12, %r31, 4, 31, -1;
	mov.b32 	%f53, %r32;
	add.f32 	%f54, %f52, %f53;
	mov.b32 	%r33, %f54;
	shfl.sync.down.b32	%r34|%p13, %r33, 2, 31, -1;
	mov.b32 	%f55, %r34;
	add.f32 	%f56, %f54, %f55;
	mov.b32 	%r35, %f56;
	shfl.sync.down.b32	%r36|%p14, %r35, 1, 31, -1;
	mov.b32 	%f57, %r36;
	add.f32 	%f6, %f56, %f57;
	setp.ne.s32 	%p15, %r2, 0;
	@%p15 bra 	$L__BB0_9;
	cvta.to.global.u64 	%rd9, %rd4;
	mul.wide.u32 	%rd10, %r1, 4;
	add.s64 	%rd11, %rd9, %rd10;
	st.global.f32 	[%rd11], %f6;
$L__BB0_9:
	ret;

}


// ===== COMPILED SASS (sm_100) =====

	.target	sm_100

	.elftype	@"ET_EXEC"


//--------------------- .note.nv.tkinfo           --------------------------
	.section	.note.nv.tkinfo,"",@"SHT_NOTE"
	.sectionflags	@"SHF_NOTE_NV_TKINFO"
	.tkinfo
        /*0018*/ 	.word	0x00000002
        /*0030*/ 	.string	""
        /*0030*/ 	.string	"ptxas"
        /*0030*/ 	.string	"Cuda compilation tools, release 13.0, V13.0.88"
        /*0030*/ 	.string	"Build cuda_13.0.r13.0/compiler.36424714_0"
        /*0030*/ 	.string	"-arch sm_100 -m 64 "



//--------------------- .note.nv.cuinfo           --------------------------
	.section	.note.nv.cuinfo,"",@"SHT_NOTE"
	.sectionflags	@"SHF_NOTE_NV_CUINFO"
        /*0018*/ 	.short	0x0002
        /*001a*/ 	.short	0x0064
        /*001c*/ 	.short	0x0082
	.zero		2


//--------------------- .nv.info                  --------------------------
	.section	.nv.info,"",@"SHT_CUDA_INFO"
	.align	4


	//----- nvinfo : EIATTR_REGCOUNT
	.align		4
        /*0000*/ 	.byte	0x04, 0x2f
        /*0002*/ 	.short	(.L_1 - .L_0)
	.align		4
.L_0:
        /*0004*/ 	.word	index@(_Z8reduce_0ILj49152EEvPfS0_)
        /*0008*/ 	.word	0x0000001e


	//----- nvinfo : EIATTR_FRAME_SIZE
	.align		4
.L_1:
        /*000c*/ 	.byte	0x04, 0x11
        /*000e*/ 	.short	(.L_3 - .L_2)
	.align		4
.L_2:
        /*0010*/ 	.word	index@(_Z8reduce_0ILj49152EEvPfS0_)
        /*0014*/ 	.word	0x00000000


	//----- nvinfo : EIATTR_MIN_STACK_SIZE
	.align		4
.L_3:
        /*0018*/ 	.byte	0x04, 0x12
        /*001a*/ 	.short	(.L_5 - .L_4)
	.align		4
.L_4:
        /*001c*/ 	.word	index@(_Z8reduce_0ILj49152EEvPfS0_)
        /*0020*/ 	.word	0x00000000
.L_5:


//--------------------- .nv.compat                --------------------------
	.section	.nv.compat,"",@"SHT_CUDA_COMPAT_INFO"
	.align	4
        /*0000*/ 	.byte	0x02, 0x09, 0x00, 0x00, 0x02, 0x02, 0x01, 0x00, 0x02, 0x05, 0x05, 0x00, 0x03, 0x07, 0x01, 0x01
        /*0010*/ 	.byte	0x02, 0x03, 0x00, 0x00, 0x02, 0x06, 0x01, 0x00, 0x04, 0x0b, 0x08, 0x00, 0x09, 0x00, 0x00, 0x00
        /*0020*/ 	.byte	0x00, 0x00, 0x00, 0x00


//--------------------- .nv.info._Z8reduce_0ILj49152EEvPfS0_ --------------------------
	.section	.nv.info._Z8reduce_0ILj49152EEvPfS0_,"",@"SHT_CUDA_INFO"
	.sectionflags	@""
	.align	4


	//----- nvinfo : EIATTR_CUDA_API_VERSION
	.align		4
        /*0000*/ 	.byte	0x04, 0x37
        /*0002*/ 	.short	(.L_7 - .L_6)
.L_6:
        /*0004*/ 	.word	0x00000082


	//----- nvinfo : EIATTR_KPARAM_INFO
	.align		4
.L_7:
        /*0008*/ 	.byte	0x04, 0x17
        /*000a*/ 	.short	(.L_9 - .L_8)
.L_8:
        /*000c*/ 	.word	0x00000000
        /*0010*/ 	.short	0x0001
        /*0012*/ 	.short	0x0008
        /*0014*/ 	.byte	0x00, 0xf5, 0x21, 0x00


	//----- nvinfo : EIATTR_KPARAM_INFO
	.align		4
.L_9:
        /*0018*/ 	.byte	0x04, 0x17
        /*001a*/ 	.short	(.L_11 - .L_10)
.L_10:
        /*001c*/ 	.word	0x00000000
        /*0020*/ 	.short	0x0000
        /*0022*/ 	.short	0x0000
        /*0024*/ 	.byte	0x00, 0xf5, 0x21, 0x00


	//----- nvinfo : EIATTR_SPARSE_MMA_MASK
	.align		4
.L_11:
        /*0028*/ 	.byte	0x03, 0x50
        /*002a*/ 	.short	0x0000


	//----- nvinfo : EIATTR_MAXREG_COUNT
	.align		4
        /*002c*/ 	.byte	0x03, 0x1b
        /*002e*/ 	.short	0x00ff


	//----- nvinfo : EIATTR_NUM_BARRIERS
	.align		4
        /*0030*/ 	.byte	0x02, 0x4c
        /*0032*/ 	.byte	0x01
	.zero		1


	//----- nvinfo : EIATTR_MERCURY_ISA_VERSION
	.align		4
        /*0034*/ 	.byte	0x03, 0x5f
        /*0036*/ 	.short	0x0101


	//----- nvinfo : EIATTR_COOP_GROUP_MASK_REGIDS
	.align		4
        /*0038*/ 	.byte	0x04, 0x29
        /*003a*/ 	.short	(.L_13 - .L_12)


	//   ....[0]....
.L_12:
        /*003c*/ 	.word	0xffffffff


	//   ....[1]....
        /*0040*/ 	.word	0xffffffff


	//   ....[2]....
        /*0044*/ 	.word	0xffffffff


	//   ....[3]....
        /*0048*/ 	.word	0xffffffff


	//   ....[4]....
        /*004c*/ 	.word	0xffffffff


	//   ....[5]....
        /*0050*/ 	.word	0xffffffff


	//   ....[6]....
        /*0054*/ 	.word	0xffffffff


	//   ....[7]....
        /*0058*/ 	.word	0xffffffff


	//   ....[8]....
        /*005c*/ 	.word	0xffffffff


	//   ....[9]....
        /*0060*/ 	.word	0xffffffff


	//----- nvinfo : EIATTR_COOP_GROUP_INSTR_OFFSETS
	.align		4
.L_13:
        /*0064*/ 	.byte	0x04, 0x28
        /*0066*/ 	.short	(.L_15 - .L_14)


	//   ....[0]....
.L_14:
        /*0068*/ 	.word	0x00000d10


	//   ....[1]....
        /*006c*/ 	.word	0x00000d70


	//   ....[2]....
        /*0070*/ 	.word	0x00000db0


	//   ....[3]....
        /*0074*/ 	.word	0x00000dd0


	//   ....[4]....
        /*0078*/ 	.word	0x00000df0


	//   ....[5]....
        /*007c*/ 	.word	0x00000ee0


	//   ....[6]....
        /*0080*/ 	.word	0x00000f00


	//   ....[7]....
        /*0084*/ 	.word	0x00000f20


	//   ....[8]....
        /*0088*/ 	.word	0x00000f40


	//   ....[9]....
        /*008c*/ 	.word	0x00000f60


	//----- nvinfo : EIATTR_VRC_CTA_INIT_COUNT
	.align		4
.L_15:
        /*0090*/ 	.byte	0x02, 0x4a
	.zero		1
	.zero		1


	//----- nvinfo : EIATTR_EXIT_INSTR_OFFSETS
	.align		4
        /*0094*/ 	.byte	0x04, 0x1c
        /*0096*/ 	.short	(.L_17 - .L_16)


	//   ....[0]....
.L_16:
        /*0098*/ 	.word	0x00000e30


	//   ....[1]....
        /*009c*/ 	.word	0x00000f70


	//   ....[2]....
        /*00a0*/ 	.word	0x00000fc0


	//----- nvinfo : EIATTR_CBANK_PARAM_SIZE
	.align		4
.L_17:
        /*00a4*/ 	.byte	0x03, 0x19
        /*00a6*/ 	.short	0x0010


	//----- nvinfo : EIATTR_PARAM_CBANK
	.align		4
        /*00a8*/ 	.byte	0x04, 0x0a
        /*00aa*/ 	.short	(.L_19 - .L_18)
	.align		4
.L_18:
        /*00ac*/ 	.word	index@(.nv.constant0._Z8reduce_0ILj49152EEvPfS0_)
        /*00b0*/ 	.short	0x0380
        /*00b2*/ 	.short	0x0010


	//----- nvinfo : EIATTR_SW_WAR
	.align		4
.L_19:
        /*00b4*/ 	.byte	0x04, 0x36
        /*00b6*/ 	.short	(.L_21 - .L_20)
.L_20:
        /*00b8*/ 	.word	0x00000008
.L_21:


//--------------------- .nv.callgraph             --------------------------
	.section	.nv.callgraph,"",@"SHT_CUDA_CALLGRAPH"
	.align	4
	.sectionentsize	8
	.align		4
        /*0000*/ 	.word	0x00000000
	.align		4
        /*0004*/ 	.word	0xffffffff
	.align		4
        /*0008*/ 	.word	0x00000000
	.align		4
        /*000c*/ 	.word	0xfffffffe
	.align		4
        /*0010*/ 	.word	0x00000000
	.align		4
        /*0014*/ 	.word	0xfffffffd
	.align		4
        /*0018*/ 	.word	0x00000000
	.align		4
        /*001c*/ 	.word	0xfffffffc


//--------------------- .text._Z8reduce_0ILj49152EEvPfS0_ --------------------------
	.section	.text._Z8reduce_0ILj49152EEvPfS0_,"ax",@progbits
	.align	128
        .global         _Z8reduce_0ILj49152EEvPfS0_
        .type           _Z8reduce_0ILj49152EEvPfS0_,@function
        .size           _Z8reduce_0ILj49152EEvPfS0_,(.L_x_2 - _Z8reduce_0ILj49152EEvPfS0_)
        .other          _Z8reduce_0ILj49152EEvPfS0_,@"STO_CUDA_ENTRY STV_DEFAULT"
_Z8reduce_0ILj49152EEvPfS0_:
.text._Z8reduce_0ILj49152EEvPfS0_:
[----:B------:R-:W-:Y:S01]  /*0000*/  LDC R1, c[0x0][0x37c] ;  /* 0x0000df00ff017b82 */ /* 0x000fe20000000800 */
[----:B------:R-:W0:Y:S07]  /*0010*/  S2R R0, SR_CTAID.X ;  /* 0x0000000000007919 */ /* 0x000e2e0000002500 */
[----:B------:R-:W1:Y:S01]  /*0020*/  LDC.64 R2, c[0x0][0x380] ;  /* 0x0000e000ff027b82 */ /* 0x000e620000000a00 */
[----:B------:R-:W-:Y:S01]  /*0030*/  HFMA2 R17, -RZ, RZ, 0, 0 ;  /* 0x00000000ff117431 */ /* 0x000fe200000001ff */
[----:B------:R-:W2:Y:S01]  /*0040*/  LDCU.64 UR6, c[0x0][0x358] ;  /* 0x00006b00ff0677ac */ /* 0x000ea20008000a00 */
[----:B------:R-:W3:Y:S01]  /*0050*/  S2R R4, SR_TID.X ;  /* 0x0000000000047919 */ /* 0x000ee20000002100 */
[----:B------:R-:W-:Y:S01]  /*0060*/  UMOV UR4, URZ ;  /* 0x000000ff00047c82 */ /* 0x000fe20008000000 */
[----:B0-----:R-:W-:-:S05]  /*0070*/  IMAD R5, R0, 0xc000, RZ ;  /* 0x0000c00000057824 */ /* 0x001fca00078e02ff */
[----:B---3--:R-:W-:-:S05]  /*0080*/  LOP3.LUT R5, R4, R5, RZ, 0xfc, !PT ;  /* 0x0000000504057212 */ /* 0x008fca00078efcff */
[----:B-1----:R-:W-:-:S03]  /*0090*/  IMAD.WIDE.U32 R2, R5, 0x4, R2 ;  /* 0x0000000405027825 */ /* 0x002fc600078e0002 */
[----:B------:R-:W-:-:S04]  /*00a0*/  IADD3 R2, P0, PT, R2, 0x2000, RZ ;  /* 0x0000200002027810 */ /* 0x000fc80007f1e0ff */
[----:B--2---:R-:W-:-:S09]  /*00b0*/  IADD3.X R3, PT, PT, RZ, R3, RZ, P0, !PT ;  /* 0x00000003ff037210 */ /* 0x004fd200007fe4ff */
.L_x_0:
[----:B------:R-:W2:Y:S04]  /*00c0*/  LDG.E R18, desc[UR6][R2.64+-0x2000] ;  /* 0xffe0000602127981 */ /* 0x000ea8000c1e1900 */
[----:B------:R-:W3:Y:S04]  /*00d0*/  LDG.E R26, desc[UR6][R2.64+-0x1c00] ;  /* 0xffe40006021a7981 */ /* 0x000ee8000c1e1900 */
[----:B------:R-:W4:Y:S04]  /*00e0*/  LDG.E R16, desc[UR6][R2.64+-0x1800] ;  /* 0xffe8000602107981 */ /* 0x000f28000c1e1900 */
[----:B------:R-:W5:Y:S04]  /*00f0*/  LDG.E R15, desc[UR6][R2.64+-0x1400] ;  /* 0xffec0006020f7981 */ /* 0x000f68000c1e1900 */
        /* <DEDUP_REMOVED lines=16> */
[----:B------:R-:W5:Y:S01]  /*0200*/  LDG.E R20, desc[UR6][R2.64+0x3000] ;  /* 0x0030000602147981 */ /* 0x000f62000c1e1900 */
[----:B--2---:R-:W-:-:S03]  /*0210*/  FADD R17, R18, R17 ;  /* 0x0000001112117221 */ /* 0x004fc60000000000 */
[----:B------:R-:W2:Y:S01]  /*0220*/  LDG.E R18, desc[UR6][R2.64+0x3400] ;  /* 0x0034000602127981 */ /* 0x000ea2000c1e1900 */
[----:B---3--:R-:W-:-:S03]  /*0230*/  FADD R27, R17, R26 ;  /* 0x0000001a111b7221 */ /* 0x008fc60000000000 */
[----:B------:R-:W3:Y:S01]  /*0240*/  LDG.E R17, desc[UR6][R2.64+0x3800] ;  /* 0x0038000602117981 */ /* 0x000ee2000c1e1900 */
[----:B----4-:R-:W-:-:S03]  /*0250*/  FADD R26, R27, R16 ;  /* 0x000000101b1a7221 */ /* 0x010fc60000000000 */
[----:B------:R-:W4:Y:S01]  /*0260*/  LDG.E R16, desc[UR6][R2.64+0x3c00] ;  /* 0x003c000602107981 */ /* 0x000f22000c1e1900 */
[----:B-----5:R-:W-:-:S03]  /*0270*/  FADD R27, R26, R15 ;  /* 0x0000000f1a1b7221 */ /* 0x020fc60000000000 */
[----:B------:R-:W5:Y:S01]  /*0280*/  LDG.E R15, desc[UR6][R2.64+0x4000] ;  /* 0x00400006020f7981 */ /* 0x000f62000c1e1900 */
[----:B------:R-:W-:-:S03]  /*0290*/  FADD R26, R27, R14 ;  /* 0x0000000e1b1a7221 */ /* 0x000fc60000000000 */
        /* <DEDUP_REMOVED lines=140> */
[----:B------:R0:W5:Y:S01]  /*0b60*/  LDG.E R7, desc[UR6][R2.64+0x15c00] ;  /* 0x015c000602077981 */ /* 0x000162000c1e1900 */
[----:B------:R-:W-:Y:S01]  /*0b70*/  UIADD3 UR4, UPT, UPT, UR4, 0x60, URZ ;  /* 0x0000006004047890 */ /* 0x000fe2000fffe0ff */
[----:B------:R-:W-:-:S03]  /*0b80*/  FADD R5, R26, R5 ;  /* 0x000000051a057221 */ /* 0x000fc60000000000 */
[----:B------:R-:W-:Y:S01]  /*0b90*/  UISETP.NE.AND UP0, UPT, UR4, 0xc0, UPT ;  /* 0x000000c00400788c */ /* 0x000fe2000bf05270 */
[----:B------:R-:W-:-:S04]  /*0ba0*/  FADD R6, R5, R6 ;  /* 0x0000000605067221 */ /* 0x000fc80000000000 */
[----:B------:R-:W-:Y:S01]  /*0bb0*/  FADD R6, R6, R19 ;  /* 0x0000001306067221 */ /* 0x000fe20000000000 */
[----:B0-----:R-:W-:-:S03]  /*0bc0*/  IADD3 R2, P0, PT, R2, 0x18000, RZ ;  /* 0x0001800002027810 */ /* 0x001fc60007f1e0ff */
[----:B------:R-:W-:Y:S01]  /*0bd0*/  FADD R21, R6, R21 ;  /* 0x0000001506157221 */ /* 0x000fe20000000000 */
[----:B------:R-:W-:-:S03]  /*0be0*/  IADD3.X R3, PT, PT, RZ, R3, RZ, P0, !PT ;  /* 0x00000003ff037210 */ /* 0x000fc600007fe4ff */
[----:B------:R-:W-:-:S04]  /*0bf0*/  FADD R22, R21, R22 ;  /* 0x0000001615167221 */ /* 0x000fc80000000000 */
[----:B------:R-:W-:-:S04]  /*0c00*/  FADD R23, R23, R22 ;  /* 0x0000001617177221 */ /* 0x000fc80000000000 */
[----:B------:R-:W-:-:S04]  /*0c10*/  FADD R24, R23, R24 ;  /* 0x0000001817187221 */ /* 0x000fc80000000000 */
[----:B------:R-:W-:-:S04]  /*0c20*/  FADD R25, R24, R25 ;  /* 0x0000001918197221 */ /* 0x000fc80000000000 */
[----:B------:R-:W-:-:S04]  /*0c30*/  FADD R25, R25, R20 ;  /* 0x0000001419197221 */ /* 0x000fc80000000000 */
[----:B--2---:R-:W-:-:S04]  /*0c40*/  FADD R18, R25, R18 ;  /* 0x0000001219127221 */ /* 0x004fc80000000000 */
[----:B---3--:R-:W-:-:S04]  /*0c50*/  FADD R17, R18, R17 ;  /* 0x0000001112117221 */ /* 0x008fc80000000000 */
[----:B----4-:R-:W-:-:S04]  /*0c60*/  FADD R16, R17, R16 ;  /* 0x0000001011107221 */ /* 0x010fc80000000000 */
[----:B-----5:R-:W-:-:S04]  /*0c70*/  FADD R15, R16, R15 ;  /* 0x0000000f100f7221 */ /* 0x020fc80000000000 */
[----:B------:R-:W-:-:S04]  /*0c80*/  FADD R14, R15, R14 ;  /* 0x0000000e0f0e7221 */ /* 0x000fc80000000000 */
[----:B------:R-:W-:-:S04]  /*0c90*/  FADD R13, R14, R13 ;  /* 0x0000000d0e0d7221 */ /* 0x000fc80000000000 */
[----:B------:R-:W-:-:S04]  /*0ca0*/  FADD R12, R13, R12 ;  /* 0x0000000c0d0c7221 */ /* 0x000fc80000000000 */
[----:B------:R-:W-:-:S04]  /*0cb0*/  FADD R11, R12, R11 ;  /* 0x0000000b0c0b7221 */ /* 0x000fc80000000000 */
[----:B------:R-:W-:-:S04]  /*0cc0*/  FADD R10, R11, R10 ;  /* 0x0000000a0b0a7221 */ /* 0x000fc80000000000 */
[----:B------:R-:W-:-:S04]  /*0cd0*/  FADD R9, R10, R9 ;  /* 0x000000090a097221 */ /* 0x000fc80000000000 */
[----:B------:R-:W-:-:S04]  /*0ce0*/  FADD R8, R9, R8 ;  /* 0x0000000809087221 */ /* 0x000fc80000000000 */
[----:B------:R-:W-:Y:S01]  /*0cf0*/  FADD R17, R8, R7 ;  /* 0x0000000708117221 */ /* 0x000fe20000000000 */
[----:B------:R-:W-:Y:S06]  /*0d00*/  BRA.U UP0, `(.L_x_0) ;  /* 0xfffffff100ec7547 */ /* 0x000fec000b83ffff */
[----:B------:R-:W0:Y:S01]  /*0d10*/  SHFL.DOWN PT, R2, R17, 0x10, 0x1f ;  /* 0x0a001f0011027f89 */ /* 0x000e2200000e0000 */
[C---:B------:R-:W-:Y:S02]  /*0d20*/  LOP3.LUT P0, R7, R4.reuse, 0x1f, RZ, 0xc0, !PT ;  /* 0x0000001f04077812 */ /* 0x040fe4000780c0ff */
[----:B------:R-:W-:-:S11]  /*0d30*/  ISETP.GT.U32.AND P1, PT, R4, 0x1f, PT ;  /* 0x0000001f0400780c */ /* 0x000fd60003f24070 */
[----:B------:R-:W1:Y:S01]  /*0d40*/  @!P0 S2R R10, SR_CgaCtaId ;  /* 0x00000000000a8919 */ /* 0x000e620000008800 */
[----:B------:R-:W-:Y:S01]  /*0d50*/  @!P0 MOV R9, 0x400 ;  /* 0x0000040000098802 */ /* 0x000fe20000000f00 */
[----:B0-----:R-:W-:-:S05]  /*0d60*/  FADD R2, R17, R2 ;  /* 0x0000000211027221 */ /* 0x001fca0000000000 */
[----:B------:R-:W0:Y:S01]  /*0d70*/  SHFL.DOWN PT, R3, R2, 0x8, 0x1f ;  /* 0x09001f0002037f89 */ /* 0x000e2200000e0000 */
[----:B-1----:R-:W-:-:S04]  /*0d80*/  @!P0 LEA R9, R10, R9, 0x18 ;  /* 0x000000090a098211 */ /* 0x002fc800078ec0ff */
[----:B------:R-:W-:Y:S01]  /*0d90*/  @!P0 LEA.HI R9, R4, R9, RZ, 0x1d ;  /* 0x0000000904098211 */ /* 0x000fe200078fe8ff */
[----:B0-----:R-:W-:-:S05]  /*0da0*/  FADD R3, R2, R3 ;  /* 0x0000000302037221 */ /* 0x001fca0000000000 */
[----:B------:R-:W0:Y:S02]  /*0db0*/  SHFL.DOWN PT, R6, R3, 0x4, 0x1f ;  /* 0x08801f0003067f89 */ /* 0x000e2400000e0000 */
[----:B0-----:R-:W-:-:S05]  /*0dc0*/  FADD R6, R3, R6 ;  /* 0x0000000603067221 */ /* 0x001fca0000000000 */
[----:B------:R-:W0:Y:S02]  /*0dd0*/  SHFL.DOWN PT, R5, R6, 0x2, 0x1f ;  /* 0x08401f0006057f89 */ /* 0x000e2400000e0000 */
[----:B0-----:R-:W-:-:S05]  /*0de0*/  FADD R5, R6, R5 ;  /* 0x0000000506057221 */ /* 0x001fca0000000000 */
[----:B------:R-:W0:Y:S02]  /*0df0*/  SHFL.DOWN PT, R8, R5, 0x1, 0x1f ;  /* 0x08201f0005087f89 */ /* 0x000e2400000e0000 */
[----:B0-----:R-:W-:-:S05]  /*0e00*/  FADD R8, R5, R8 ;  /* 0x0000000805087221 */ /* 0x001fca0000000000 */
[----:B------:R0:W-:Y:S01]  /*0e10*/  @!P0 STS [R9], R8 ;  /* 0x0000000809008388 */ /* 0x0001e20000000800 */
[----:B------:R-:W-:Y:S06]  /*0e20*/  BAR.SYNC.DEFER_BLOCKING 0x0 ;  /* 0x0000000000007b1d */ /* 0x000fec0000010000 */
[----:B------:R-:W-:Y:S05]  /*0e30*/  @P1 EXIT ;  /* 0x000000000000194d */ /* 0x000fea0003800000 */
[----:B------:R-:W1:Y:S02]  /*0e40*/  LDCU UR4, c[0x0][0x360] ;  /* 0x00006c00ff0477ac */ /* 0x000e640008000800 */
[----:B-1----:R-:W-:-:S06]  /*0e50*/  USHF.R.U32.HI UR4, URZ, 0x5, UR4 ;  /* 0x00000005ff047899 */ /* 0x002fcc0008011604 */
[----:B------:R-:W-:-:S13]  /*0e60*/  ISETP.GE.U32.AND P0, PT, R7, UR4, PT ;  /* 0x0000000407007c0c */ /* 0x000fda000bf06070 */
[----:B------:R-:W1:Y:S01]  /*0e70*/  @!P0 S2R R3, SR_CgaCtaId ;  /* 0x0000000000038919 */ /* 0x000e620000008800 */
[----:B------:R-:W-:-:S04]  /*0e80*/  @!P0 MOV R2, 0x400 ;  /* 0x0000040000028802 */ /* 0x000fc80000000f00 */
[----:B-1----:R-:W-:Y:S01]  /*0e90*/  @!P0 LEA R6, R3, R2, 0x18 ;  /* 0x0000000203068211 */ /* 0x002fe200078ec0ff */
[----:B------:R-:W-:-:S03]  /*0ea0*/  HFMA2 R2, -RZ, RZ, 0, 0 ;  /* 0x00000000ff027431 */ /* 0x000fc600000001ff */
[----:B------:R-:W-:-:S05]  /*0eb0*/  @!P0 LEA R7, R7, R6, 0x2 ;  /* 0x0000000607078211 */ /* 0x000fca00078e10ff */
[----:B------:R-:W1:Y:S01]  /*0ec0*/  @!P0 LDS R2, [R7] ;  /* 0x0000000007028984 */ /* 0x000e620000000800 */
[----:B------:R-:W-:-:S03]  /*0ed0*/  ISETP.NE.AND P0, PT, R4, RZ, PT ;  /* 0x000000ff0400720c */ /* 0x000fc60003f05270 */
[----:B-1----:R-:W1:Y:S02]  /*0ee0*/  SHFL.DOWN PT, R3, R2, 0x10, 0x1f ;  /* 0x0a001f0002037f89 */ /* 0x002e6400000e0000 */
[----:B-1----:R-:W-:-:S05]  /*0ef0*/  FADD R3, R3, R2 ;  /* 0x0000000203037221 */ /* 0x002fca0000000000 */
[----:B------:R-:W1:Y:S02]  /*0f00*/  SHFL.DOWN PT, R6, R3, 0x8, 0x1f ;  /* 0x09001f0003067f89 */ /* 0x000e6400000e0000 */
[----:B-1----:R-:W-:-:S05]  /*0f10*/  FADD R6, R3, R6 ;  /* 0x0000000603067221 */ /* 0x002fca0000000000 */
[----:B------:R-:W1:Y:S02]  /*0f20*/  SHFL.DOWN PT, R5, R6, 0x4, 0x1f ;  /* 0x08801f0006057f89 */ /* 0x000e6400000e0000 */
[----:B-1----:R-:W-:-:S05]  /*0f30*/  FADD R5, R6, R5 ;  /* 0x0000000506057221 */ /* 0x002fca0000000000 */
[----:B0-----:R-:W0:Y:S02]  /*0f40*/  SHFL.DOWN PT, R8, R5, 0x2, 0x1f ;  /* 0x08401f0005087f89 */ /* 0x001e2400000e0000 */
[----:B0-----:R-:W-:-:S05]  /*0f50*/  FADD R8, R5, R8 ;  /* 0x0000000805087221 */ /* 0x001fca0000000000 */
[----:B------:R0:W1:Y:S01]  /*0f60*/  SHFL.DOWN PT, R9, R8, 0x1, 0x1f ;  /* 0x08201f0008097f89 */ /* 0x00006200000e0000 */
[----:B------:R-:W-:Y:S05]  /*0f70*/  @P0 EXIT ;  /* 0x000000000000094d */ /* 0x000fea0003800000 */
[----:B------:R-:W2:Y:S01]  /*0f80*/  LDC.64 R2, c[0x0][0x388] ;  /* 0x0000e200ff027b82 */ /* 0x000ea20000000a00 */
[----:B-1----:R-:W-:Y:S01]  /*0f90*/  FADD R9, R8, R9 ;  /* 0x0000000908097221 */ /* 0x002fe20000000000 */
[----:B--2---:R-:W-:-:S05]  /*0fa0*/  IMAD.WIDE.U32 R2, R0, 0x4, R2 ;  /* 0x0000000400027825 */ /* 0x004fca00078e0002 */
[----:B------:R-:W-:Y:S01]  /*0fb0*/  STG.E desc[UR6][R2.64], R9 ;  /* 0x0000000902007986 */ /* 0x000fe2000c101906 */
[----:B------:R-:W-:Y:S05]  /*0fc0*/  EXIT ;  /* 0x000000000000794d */ /* 0x000fea0003800000 */
.L_x_1:
[----:B------:R-:W-:-:S00]  /*0fd0*/  BRA `(.L_x_1) ;  /* 0xfffffffc00fc7947 */ /* 0x000fc0000383ffff */
[----:B------:R-:W-:-:S00]  /*0fe0*/  NOP ;  /* 0x0000000000007918 */ /* 0x000fc00000000000 */
        /* <DEDUP_REMOVED lines=9> */
.L_x_2:


//--------------------- .nv.shared._Z8reduce_0ILj49152EEvPfS0_ --------------------------
	.section	.nv.shared._Z8reduce_0ILj49152EEvPfS0_,"aw",@nobits
	.sectionflags	@""
	.align	4
.nv.shared._Z8reduce_0ILj49152EEvPfS0_:
	.zero		1152


//--------------------- .nv.shared.reserved.0     --------------------------
	.section	.nv.shared.reserved.0,"aw",@nobits
	.weak		__nv_reservedSMEM_offset_0_alias
	.size		__nv_reservedSMEM_offset_0_alias, 0, 64
	.other		__nv_reservedSMEM_offset_0_alias,@"STO_CUDA_RESERVED_SHARED STV_DEFAULT"
__nv_reservedSMEM_offset_0_alias:
	.zero		0
	.zero		64


//--------------------- .nv.constant0._Z8reduce_0ILj49152EEvPfS0_ --------------------------
	.section	.nv.constant0._Z8reduce_0ILj49152EEvPfS0_,"a",@progbits
	.sectionflags	@""
	.align	4
.nv.constant0._Z8reduce_0ILj49152EEvPfS0_:
	.zero		912


//--------------------- SYMBOLS --------------------------

	.type		.nv.reservedSmem.offset0,@object
	.size		.nv.reservedSmem.offset0,0x4
	.type		.nv.reservedSmem.cap,@object
	.size		.nv.reservedSmem.cap,0x4
